	.headerflags	@"EF_CUDA_TEXMODE_UNIFIED EF_CUDA_64BIT_ADDRESS EF_CUDA_ACCELERATORS EF_CUDA_SM90 EF_CUDA_VIRTUAL_SM(EF_CUDA_SM90)"
	.elftype	@"ET_EXEC"


//--------------------- .nv.info                  --------------------------
	.section	.nv.info,"",@"SHT_CUDA_INFO"
	.align	4


	//----- nvinfo : EIATTR_REGCOUNT
	.align		4
        /*0000*/ 	.byte	0x04, 0x2f
        /*0002*/ 	.short	(.L_1 - .L_0)
	.align		4
.L_0:
        /*0004*/ 	.word	index@(triton_poi_fused_cat_33)
        /*0008*/ 	.word	0x00000014


	//----- nvinfo : EIATTR_MIN_STACK_SIZE
	.align		4
.L_1:
        /*000c*/ 	.byte	0x04, 0x12
        /*000e*/ 	.short	(.L_3 - .L_2)
	.align		4
.L_2:
        /*0010*/ 	.word	index@(triton_poi_fused_cat_33)
        /*0014*/ 	.word	0x00000000


	//----- nvinfo : EIATTR_FRAME_SIZE
	.align		4
.L_3:
        /*0018*/ 	.byte	0x04, 0x11
        /*001a*/ 	.short	(.L_5 - .L_4)
	.align		4
.L_4:
        /*001c*/ 	.word	index@(triton_poi_fused_cat_33)
        /*0020*/ 	.word	0x00000000


	//----- nvinfo : EIATTR_MIN_STACK_SIZE
	.align		4
.L_5:
        /*0024*/ 	.byte	0x04, 0x12
        /*0026*/ 	.short	(.L_7 - .L_6)
	.align		4
.L_6:
        /*0028*/ 	.word	index@(triton_poi_fused_cat_33)
        /*002c*/ 	.word	0x00000000
.L_7:


//--------------------- .nv.info.triton_poi_fused_cat_33 --------------------------
	.section	.nv.info.triton_poi_fused_cat_33,"",@"SHT_CUDA_INFO"
	.sectionflags	@""
	.align	4


	//----- nvinfo : EIATTR_CUDA_API_VERSION
	.align		4
        /*0000*/ 	.byte	0x04, 0x37
        /*0002*/ 	.short	(.L_9 - .L_8)
.L_8:
        /*0004*/ 	.word	0x0000007c


	//----- nvinfo : EIATTR_KPARAM_INFO
	.align		4
.L_9:
        /*0008*/ 	.byte	0x04, 0x17
        /*000a*/ 	.short	(.L_11 - .L_10)
.L_10:
        /*000c*/ 	.word	0x00000000
        /*0010*/ 	.short	0x0004
        /*0012*/ 	.short	0x0020
        /*0014*/ 	.byte	0x00, 0xf0, 0x11, 0x00


	//----- nvinfo : EIATTR_KPARAM_INFO
	.align		4
.L_11:
        /*0018*/ 	.byte	0x04, 0x17
        /*001a*/ 	.short	(.L_13 - .L_12)
.L_12:
        /*001c*/ 	.word	0x00000000
        /*0020*/ 	.short	0x0003
        /*0022*/ 	.short	0x0018
        /*0024*/ 	.byte	0x00, 0xf4, 0x21, 0x00


	//----- nvinfo : EIATTR_KPARAM_INFO
	.align		4
.L_13:
        /*0028*/ 	.byte	0x04, 0x17
        /*002a*/ 	.short	(.L_15 - .L_14)
.L_14:
        /*002c*/ 	.word	0x00000000
        /*0030*/ 	.short	0x0002
        /*0032*/ 	.short	0x0010
        /*0034*/ 	.byte	0x00, 0xf4, 0x21, 0x00


	//----- nvinfo : EIATTR_KPARAM_INFO
	.align		4
.L_15:
        /*0038*/ 	.byte	0x04, 0x17
        /*003a*/ 	.short	(.L_17 - .L_16)
.L_16:
        /*003c*/ 	.word	0x00000000
        /*0040*/ 	.short	0x0001
        /*0042*/ 	.short	0x0008
        /*0044*/ 	.byte	0x00, 0xf4, 0x21, 0x00


	//----- nvinfo : EIATTR_KPARAM_INFO
	.align		4
.L_17:
        /*0048*/ 	.byte	0x04, 0x17
        /*004a*/ 	.short	(.L_19 - .L_18)
.L_18:
        /*004c*/ 	.word	0x00000000
        /*0050*/ 	.short	0x0000
        /*0052*/ 	.short	0x0000
        /*0054*/ 	.byte	0x00, 0xf4, 0x21, 0x00


	//----- nvinfo : EIATTR_SPARSE_MMA_MASK
	.align		4
.L_19:
        /*0058*/ 	.byte	0x03, 0x50
        /*005a*/ 	.short	0x0000


	//----- nvinfo : EIATTR_MAXREG_COUNT
	.align		4
        /*005c*/ 	.byte	0x03, 0x1b
        /*005e*/ 	.short	0x00ff


	//----- nvinfo : EIATTR_EXIT_INSTR_OFFSETS
	.align		4
        /*0060*/ 	.byte	0x04, 0x1c
        /*0062*/ 	.short	(.L_21 - .L_20)


	//   ....[0]....
.L_20:
        /*0064*/ 	.word	0x00000540


	//----- nvinfo : EIATTR_REQNTID
	.align		4
.L_21:
        /*0068*/ 	.byte	0x04, 0x10
        /*006a*/ 	.short	(.L_23 - .L_22)
.L_22:
        /*006c*/ 	.word	0x00000080
        /*0070*/ 	.word	0x00000001
        /*0074*/ 	.word	0x00000001


	//----- nvinfo : EIATTR_CBANK_PARAM_SIZE
	.align		4
.L_23:
        /*0078*/ 	.byte	0x03, 0x19
        /*007a*/ 	.short	0x0024


	//----- nvinfo : EIATTR_PARAM_CBANK
	.align		4
        /*007c*/ 	.byte	0x04, 0x0a
        /*007e*/ 	.short	(.L_25 - .L_24)
	.align		4
.L_24:
        /*0080*/ 	.word	index@(.nv.constant0.triton_poi_fused_cat_33)
        /*0084*/ 	.short	0x0210
        /*0086*/ 	.short	0x0024


	//----- nvinfo : EIATTR_SW_WAR
	.align		4
.L_25:
        /*0088*/ 	.byte	0x04, 0x36
        /*008a*/ 	.short	(.L_27 - .L_26)
.L_26:
        /*008c*/ 	.word	0x00000008
.L_27:


//--------------------- .nv.callgraph             --------------------------
	.section	.nv.callgraph,"",@"SHT_CUDA_CALLGRAPH"
	.align	4
	.sectionentsize	8
	.align		4
        /*0000*/ 	.word	0x00000000
	.align		4
        /*0004*/ 	.word	0xffffffff
	.align		4
        /*0008*/ 	.word	0x00000000
	.align		4
        /*000c*/ 	.word	0xfffffffe
	.align		4
        /*0010*/ 	.word	0x00000000
	.align		4
        /*0014*/ 	.word	0xfffffffd
	.align		4
        /*0018*/ 	.word	0x00000000
	.align		4
        /*001c*/ 	.word	0xfffffffc


//--------------------- .text.triton_poi_fused_cat_33 --------------------------
	.section	.text.triton_poi_fused_cat_33,"ax",@progbits
	.align	128
        .global         triton_poi_fused_cat_33
        .type           triton_poi_fused_cat_33,@function
        .size           triton_poi_fused_cat_33,(.L_x_1 - triton_poi_fused_cat_33)
        .other          triton_poi_fused_cat_33,@"STO_CUDA_ENTRY STV_DEFAULT"
triton_poi_fused_cat_33:
.text.triton_poi_fused_cat_33:
[----:B------:R-:W-:Y:S01]  /*0000*/  LDC R1, c[0x0][0x28] ;  /* 0x00000a00ff017b82 */ /* 0x000fe20000000800 */
[----:B------:R-:W1:Y:S01]  /*0010*/  S2R R0, SR_TID.X ;  /* 0x0000000000007919 */ /* 0x000e620000002100 */
[----:B------:R-:W-:Y:S01]  /*0020*/  CS2R R10, SRZ ;  /* 0x00000000000a7805 */ /* 0x000fe2000001ff00 */
[----:B------:R-:W-:Y:S01]  /*0030*/  ULDC.64 UR4, c[0x0][0x208] ;  /* 0x0000820000047ab9 */ /* 0x000fe20000000a00 */
[----:B------:R-:W-:Y:S01]  /*0040*/  ULDC.64 UR6, c[0x0][0x220] ;  /* 0x0000880000067ab9 */ /* 0x000fe20000000a00 */
[----:B------:R-:W2:Y:S01]  /*0050*/  S2R R5, SR_CTAID.X ;  /* 0x0000000000057919 */ /* 0x000ea20000002500 */
[----:B-1----:R-:W-:Y:S01]  /*0060*/  IMAD.SHL.U32 R0, R0, 0x2, RZ ;  /* 0x0000000200007824 */ /* 0x002fe200078e00ff */
[----:B--2---:R-:W-:-:S04]  /*0070*/  SHF.R.S32.HI R3, RZ, 0x17, R5 ;  /* 0x00000017ff037819 */ /* 0x004fc80000011405 */
[----:B------:R-:W-:Y:S02]  /*0080*/  LOP3.LUT R0, R0, 0xfe, RZ, 0xc0, !PT ;  /* 0x000000fe00007812 */ /* 0x000fe400078ec0ff */
[----:B------:R-:W-:-:S03]  /*0090*/  SGXT R3, R3, 0x1 ;  /* 0x000000010303781a */ /* 0x000fc60000000200 */
[----:B------:R-:W-:-:S05]  /*00a0*/  IMAD R0, R5, 0x100, R0 ;  /* 0x0000010005007824 */ /* 0x000fca00078e0200 */
[-C--:B------:R-:W-:Y:S02]  /*00b0*/  LEA.HI R3, R3, R0.reuse, RZ, 0x4 ;  /* 0x0000000003037211 */ /* 0x080fe400078f20ff */
[----:B------:R-:W-:Y:S02]  /*00c0*/  SHF.R.S32.HI R5, RZ, 0x1f, R0 ;  /* 0x0000001fff057819 */ /* 0x000fe40000011400 */
[----:B------:R-:W-:Y:S02]  /*00d0*/  SHF.R.S32.HI R8, RZ, 0x4, R3 ;  /* 0x00000004ff087819 */ /* 0x000fe40000011403 */
[----:B------:R-:W1:Y:S01]  /*00e0*/  LDC.64 R2, c[0x0][0x218] ;  /* 0x00008600ff027b82 */ /* 0x000e620000000a00 */
[----:B------:R-:W-:Y:S02]  /*00f0*/  LEA.HI R6, R5, R0, RZ, 0x2 ;  /* 0x0000000005067211 */ /* 0x000fe400078f10ff */
[----:B------:R-:W-:Y:S02]  /*0100*/  IMAD.HI R4, R8, 0x2aaaaaab, RZ ;  /* 0x2aaaaaab08047827 */ /* 0x000fe400078e02ff */
[----:B------:R-:W-:-:S03]  /*0110*/  SHF.R.S32.HI R7, RZ, 0x2, R6 ;  /* 0x00000002ff077819 */ /* 0x000fc60000011406 */
[----:B------:R-:W-:-:S04]  /*0120*/  SHF.R.U32.HI R5, RZ, 0x1f, R4 ;  /* 0x0000001fff057819 */ /* 0x000fc80000011604 */
[----:B------:R-:W-:Y:S02]  /*0130*/  LEA.HI R5, R4, R5, RZ, 0x19 ;  /* 0x0000000504057211 */ /* 0x000fe400078fc8ff */
[----:B------:R-:W-:-:S03]  /*0140*/  LEA.HI R4, R7, R7, RZ, 0x2 ;  /* 0x0000000707047211 */ /* 0x000fc600078f10ff */
[----:B------:R-:W-:Y:S01]  /*0150*/  IMAD R8, R5, -0x300, R8 ;  /* 0xfffffd0005087824 */ /* 0x000fe200078e0208 */
[----:B------:R-:W-:Y:S02]  /*0160*/  LOP3.LUT R4, R4, 0xfffffffc, RZ, 0xc0, !PT ;  /* 0xfffffffc04047812 */ /* 0x000fe400078ec0ff */
[----:B------:R-:W-:Y:S02]  /*0170*/  LOP3.LUT R5, R6, 0xfffffffc, RZ, 0xc0, !PT ;  /* 0xfffffffc06057812 */ /* 0x000fe400078ec0ff */
[----:B------:R-:W-:Y:S01]  /*0180*/  ISETP.GT.AND P0, PT, R8, 0xff, PT ;  /* 0x000000ff0800780c */ /* 0x000fe20003f04270 */
[----:B------:R-:W-:Y:S02]  /*0190*/  IMAD.IADD R13, R7, 0x1, -R4 ;  /* 0x00000001070d7824 */ /* 0x000fe400078e0a04 */
[----:B------:R-:W-:Y:S02]  /*01a0*/  IMAD.IADD R7, R0, 0x1, -R5 ;  /* 0x0000000100077824 */ /* 0x000fe400078e0a05 */
[----:B-1----:R-:W-:Y:S01]  /*01b0*/  IMAD.WIDE R12, R13, 0x8, R2 ;  /* 0x000000080d0c7825 */ /* 0x002fe200078e0202 */
[----:B------:R-:W-:-:S03]  /*01c0*/  CS2R R4, SRZ ;  /* 0x0000000000047805 */ /* 0x000fc6000001ff00 */
[----:B------:R-:W-:-:S04]  /*01d0*/  IMAD.WIDE R2, R7, 0x8, R2 ;  /* 0x0000000807027825 */ /* 0x000fc800078e0202 */
[----:B------:R-:W2:Y:S01]  /*01e0*/  @P0 LDG.E.EL.64 R10, desc[UR4][R12.64] ;  /* 0x000000040c0a0981 */ /* 0x000ea2000c2e1b00 */
[----:B------:R-:W-:-:S06]  /*01f0*/  CS2R R6, SRZ ;  /* 0x0000000000067805 */ /* 0x000fcc000001ff00 */
[----:B------:R1:W3:Y:S01]  /*0200*/  @P0 LDG.E.EL.128 R4, desc[UR4][R2.64] ;  /* 0x0000000402040981 */ /* 0x0002e2000c2e1d00 */
[----:B------:R-:W-:-:S05]  /*0210*/  IMAD.HI R9, R0, 0x2aaaaaab, RZ ;  /* 0x2aaaaaab00097827 */ /* 0x000fca00078e02ff */
[----:B------:R-:W-:-:S04]  /*0220*/  SHF.R.U32.HI R14, RZ, 0x1f, R9 ;  /* 0x0000001fff0e7819 */ /* 0x000fc80000011609 */
[----:B------:R-:W-:Y:S01]  /*0230*/  LEA.HI.SX32 R9, R9, R14, 0x15 ;  /* 0x0000000e09097211 */ /* 0x000fe200078faaff */
[----:B-1----:R-:W1:Y:S01]  /*0240*/  LDC.64 R2, c[0x0][0x210] ;  /* 0x00008400ff027b82 */ /* 0x002e620000000a00 */
[----:B--2---:R-:W-:Y:S02]  /*0250*/  SEL R17, R11, RZ, P0 ;  /* 0x000000ff0b117207 */ /* 0x004fe40000000000 */
[----:B------:R-:W-:Y:S02]  /*0260*/  SEL R15, R10, RZ, P0 ;  /* 0x000000ff0a0f7207 */ /* 0x000fe40000000000 */
[----:B------:R-:W-:Y:S02]  /*0270*/  SHF.R.U32.HI R11, RZ, 0x1e, R17 ;  /* 0x0000001eff0b7819 */ /* 0x000fe40000011611 */
[----:B---3--:R-:W-:Y:S02]  /*0280*/  SEL R16, R5, RZ, P0 ;  /* 0x000000ff05107207 */ /* 0x008fe40000000000 */
[----:B------:R-:W-:-:S02]  /*0290*/  LOP3.LUT R10, R11, 0x2, RZ, 0xc0, !PT ;  /* 0x000000020b0a7812 */ /* 0x000fc400078ec0ff */
[----:B------:R-:W-:Y:S02]  /*02a0*/  SEL R14, R7, RZ, P0 ;  /* 0x000000ff070e7207 */ /* 0x000fe40000000000 */
[----:B------:R-:W-:Y:S02]  /*02b0*/  IADD3 R15, P1, R10, R15, RZ ;  /* 0x0000000f0a0f7210 */ /* 0x000fe40007f3e0ff */
[----:B------:R-:W-:Y:S02]  /*02c0*/  SEL R13, R4, RZ, P0 ;  /* 0x000000ff040d7207 */ /* 0x000fe40000000000 */
[----:B------:R-:W-:Y:S01]  /*02d0*/  SEL R11, R6, RZ, P0 ;  /* 0x000000ff060b7207 */ /* 0x000fe20000000000 */
[----:B------:R-:W-:Y:S01]  /*02e0*/  IMAD.X R12, RZ, RZ, R17, P1 ;  /* 0x000000ffff0c7224 */ /* 0x000fe200008e0611 */
[----:B------:R-:W-:Y:S01]  /*02f0*/  SHF.R.U32.HI R4, RZ, 0x1c, R16 ;  /* 0x0000001cff047819 */ /* 0x000fe20000011610 */
[----:B------:R-:W-:Y:S01]  /*0300*/  IMAD.SHL.U32 R5, R15, 0x8, RZ ;  /* 0x000000080f057824 */ /* 0x000fe200078e00ff */
[----:B------:R-:W-:-:S02]  /*0310*/  SHF.R.U32.HI R6, RZ, 0x1c, R14 ;  /* 0x0000001cff067819 */ /* 0x000fc4000001160e */
[----:B------:R-:W-:Y:S02]  /*0320*/  LEA R10, P2, R13, UR6, 0x2 ;  /* 0x000000060d0a7c11 */ /* 0x000fe4000f8410ff */
[----:B------:R-:W-:Y:S02]  /*0330*/  LEA R7, P1, R11, UR6, 0x2 ;  /* 0x000000060b077c11 */ /* 0x000fe4000f8210ff */
[----:B------:R-:W-:Y:S02]  /*0340*/  LOP3.LUT R4, R4, 0x8, RZ, 0xc0, !PT ;  /* 0x0000000804047812 */ /* 0x000fe400078ec0ff */
[----:B------:R-:W-:Y:S02]  /*0350*/  LOP3.LUT R6, R6, 0x8, RZ, 0xc0, !PT ;  /* 0x0000000806067812 */ /* 0x000fe400078ec0ff */
[----:B------:R-:W-:Y:S02]  /*0360*/  LEA.HI.X R13, R13, UR7, R16, 0x2, P2 ;  /* 0x000000070d0d7c11 */ /* 0x000fe400090f1410 */
[----:B------:R-:W-:-:S02]  /*0370*/  LEA.HI.X R11, R11, UR7, R14, 0x2, P1 ;  /* 0x000000070b0b7c11 */ /* 0x000fc400088f140e */
[----:B------:R-:W-:Y:S02]  /*0380*/  SHF.L.U64.HI R12, R15, 0x3, R12 ;  /* 0x000000030f0c7819 */ /* 0x000fe4000001020c */
[----:B------:R-:W-:Y:S01]  /*0390*/  IADD3 R4, P1, P2, R5, R10, R4 ;  /* 0x0000000a05047210 */ /* 0x000fe20007a3e004 */
[----:B------:R-:W-:Y:S01]  /*03a0*/  IMAD R10, R9, -0x3000, R0 ;  /* 0xffffd000090a7824 */ /* 0x000fe200078e0200 */
[----:B------:R-:W-:Y:S02]  /*03b0*/  IADD3 R6, P3, P4, R5, R7, R6 ;  /* 0x0000000705067210 */ /* 0x000fe40007c7e006 */
[----:B------:R-:W-:Y:S01]  /*03c0*/  IADD3.X R5, R12, R13, RZ, P1, P2 ;  /* 0x0000000d0c057210 */ /* 0x000fe20000fe44ff */
[----:B------:R-:W-:Y:S01]  /*03d0*/  IMAD.SHL.U32 R13, R8, 0x4, RZ ;  /* 0x00000004080d7824 */ /* 0x000fe200078e00ff */
[----:B------:R-:W-:Y:S01]  /*03e0*/  IADD3.X R7, R12, R11, RZ, P3, P4 ;  /* 0x0000000b0c077210 */ /* 0x000fe20001fe84ff */
[----:B------:R-:W-:Y:S01]  /*03f0*/  IMAD R11, R9, 0x1000, R10 ;  /* 0x00001000090b7824 */ /* 0x000fe200078e020a */
[----:B------:R-:W-:Y:S01]  /*0400*/  ISETP.GE.AND P1, PT, R8, 0x100, PT ;  /* 0x000001000800780c */ /* 0x000fe20003f26270 */
[----:B------:R-:W-:-:S04]  /*0410*/  IMAD.WIDE R4, R13, 0x4, R4 ;  /* 0x000000040d047825 */ /* 0x000fc800078e0204 */
[----:B------:R-:W-:-:S04]  /*0420*/  IMAD.WIDE R6, R13, 0x4, R6 ;  /* 0x000000040d067825 */ /* 0x000fc800078e0206 */
[----:B------:R-:W-:Y:S02]  /*0430*/  IMAD.SHL.U32 R13, R9, 0x800, RZ ;  /* 0x00000800090d7824 */ /* 0x000fe400078e00ff */
[----:B-1----:R-:W-:Y:S01]  /*0440*/  IMAD.WIDE R2, R11, 0x4, R2 ;  /* 0x000000040b027825 */ /* 0x002fe200078e0202 */
[----:B------:R-:W-:-:S03]  /*0450*/  CS2R R10, SRZ ;  /* 0x00000000000a7805 */ /* 0x000fc6000001ff00 */
[C---:B------:R-:W-:Y:S02]  /*0460*/  IMAD.WIDE R8, R13.reuse, 0x4, R4 ;  /* 0x000000040d087825 */ /* 0x040fe400078e0204 */
[----:B------:R-:W1:Y:S01]  /*0470*/  LDC.64 R4, c[0x0][0x228] ;  /* 0x00008a00ff047b82 */ /* 0x000e620000000a00 */
[----:B------:R-:W2:Y:S01]  /*0480*/  @!P1 LDG.E.64 R10, desc[UR4][R2.64] ;  /* 0x00000004020a9981 */ /* 0x000ea2000c1e1b00 */
[----:B------:R-:W-:Y:S01]  /*0490*/  IMAD.WIDE R6, R13, 0x4, R6 ;  /* 0x000000040d067825 */ /* 0x000fe200078e0206 */
[----:B------:R-:W-:-:S06]  /*04a0*/  CS2R R12, SRZ ;  /* 0x00000000000c7805 */ /* 0x000fcc000001ff00 */
[----:B------:R-:W3:Y:S04]  /*04b0*/  @P0 LDG.E.EL R12, desc[UR4][R8.64+-0x1000] ;  /* 0xfff00004080c0981 */ /* 0x000ee8000c2e1900 */
[----:B------:R-:W4:Y:S01]  /*04c0*/  @P0 LDG.E.EL R13, desc[UR4][R6.64+-0x1000] ;  /* 0xfff00004060d0981 */ /* 0x000f22000c2e1900 */
[----:B-1----:R-:W-:Y:S01]  /*04d0*/  IMAD.WIDE R4, R0, 0x4, R4 ;  /* 0x0000000400047825 */ /* 0x002fe200078e0204 */
[----:B--2---:R-:W-:Y:S02]  /*04e0*/  SEL R10, R10, RZ, !P1 ;  /* 0x000000ff0a0a7207 */ /* 0x004fe40004800000 */
[----:B------:R-:W-:Y:S02]  /*04f0*/  SEL R11, R11, RZ, !P1 ;  /* 0x000000ff0b0b7207 */ /* 0x000fe40004800000 */
[----:B---3--:R-:W-:-:S02]  /*0500*/  SEL R15, R12, RZ, P0 ;  /* 0x000000ff0c0f7207 */ /* 0x008fc40000000000 */
[----:B----4-:R-:W-:Y:S02]  /*0510*/  @P1 SEL R11, R13, RZ, P0 ;  /* 0x000000ff0d0b1207 */ /* 0x010fe40000000000 */
[----:B------:R-:W-:-:S05]  /*0520*/  SEL R10, R10, R15, !P1 ;  /* 0x0000000f0a0a7207 */ /* 0x000fca0004800000 */
[----:B------:R-:W-:Y:S01]  /*0530*/  STG.E.64 desc[UR4][R4.64], R10 ;  /* 0x0000000a04007986 */ /* 0x000fe2000c101b04 */
[----:B------:R-:W-:Y:S05]  /*0540*/  EXIT ;  /* 0x000000000000794d */ /* 0x000fea0003800000 */
.L_x_0:
[----:B------:R-:W-:-:S00]  /*0550*/  BRA `(.L_x_0) ;  /* 0xfffffffc00fc7947 */ /* 0x000fc0000383ffff */
[----:B------:R-:W-:-:S00]  /*0560*/  NOP ;  /* 0x0000000000007918 */ /* 0x000fc00000000000 */
        /* <DEDUP_REMOVED lines=9> */
.L_x_1:


//--------------------- .nv.constant0.triton_poi_fused_cat_33 --------------------------
	.section	.nv.constant0.triton_poi_fused_cat_33,"a",@progbits
	.sectionflags	@""
	.align	4
.nv.constant0.triton_poi_fused_cat_33:
	.zero		564
